//
// Generated by NVIDIA NVVM Compiler
//
// Compiler Build ID: CL-36424714
// Cuda compilation tools, release 13.0, V13.0.88
// Based on NVVM 20.0.0
//

.version 9.0
.target sm_100
.address_size 64

	// .globl	_Z7dkernelPi

.visible .entry _Z7dkernelPi(
	.param .u64 .ptr .align 1 _Z7dkernelPi_param_0
)
{
	.reg .b32 	%r<2>;
	.reg .b64 	%rd<5>;

	ld.param.u64 	%rd1, [_Z7dkernelPi_param_0];
	cvta.to.global.u64 	%rd2, %rd1;
	mov.u32 	%r1, %tid.x;
	mul.wide.u32 	%rd3, %r1, 4;
	add.s64 	%rd4, %rd2, %rd3;
	st.global.u32 	[%rd4], %r1;
	ret;

}


// ===== COMPILED SASS (sm_100) =====

	.target	sm_100

	.elftype	@"ET_EXEC"


//--------------------- .note.nv.tkinfo           --------------------------
	.section	.note.nv.tkinfo,"",@"SHT_NOTE"
	.sectionflags	@"SHF_NOTE_NV_TKINFO"
	.tkinfo
        /*0018*/ 	.word	0x00000002
        /*0030*/ 	.string	""
        /*0030*/ 	.string	"ptxas"
        /*0030*/ 	.string	"Cuda compilation tools, release 13.0, V13.0.88"
        /*0030*/ 	.string	"Build cuda_13.0.r13.0/compiler.36424714_0"
        /*0030*/ 	.string	"-arch sm_100 -m 64 "



//--------------------- .note.nv.cuinfo           --------------------------
	.section	.note.nv.cuinfo,"",@"SHT_NOTE"
	.sectionflags	@"SHF_NOTE_NV_CUINFO"
        /*0018*/ 	.short	0x0002
        /*001a*/ 	.short	0x0064
        /*001c*/ 	.short	0x0082
	.zero		2


//--------------------- .nv.info                  --------------------------
	.section	.nv.info,"",@"SHT_CUDA_INFO"
	.align	4


	//----- nvinfo : EIATTR_REGCOUNT
	.align		4
        /*0000*/ 	.byte	0x04, 0x2f
        /*0002*/ 	.short	(.L_1 - .L_0)
	.align		4
.L_0:
        /*0004*/ 	.word	index@(_Z7dkernelPi)
        /*0008*/ 	.word	0x00000008


	//----- nvinfo : EIATTR_FRAME_SIZE
	.align		4
.L_1:
        /*000c*/ 	.byte	0x04, 0x11
        /*000e*/ 	.short	(.L_3 - .L_2)
	.align		4
.L_2:
        /*0010*/ 	.word	index@(_Z7dkernelPi)
        /*0014*/ 	.word	0x00000000


	//----- nvinfo : EIATTR_MIN_STACK_SIZE
	.align		4
.L_3:
        /*0018*/ 	.byte	0x04, 0x12
        /*001a*/ 	.short	(.L_5 - .L_4)
	.align		4
.L_4:
        /*001c*/ 	.word	index@(_Z7dkernelPi)
        /*0020*/ 	.word	0x00000000
.L_5:


//--------------------- .nv.compat                --------------------------
	.section	.nv.compat,"",@"SHT_CUDA_COMPAT_INFO"
	.align	4
        /*0000*/ 	.byte	0x02, 0x09, 0x00, 0x00, 0x02, 0x02, 0x01, 0x00, 0x02, 0x05, 0x05, 0x00, 0x03, 0x07, 0x01, 0x01
        /*0010*/ 	.byte	0x02, 0x03, 0x00, 0x00, 0x02, 0x06, 0x01, 0x00, 0x04, 0x0b, 0x08, 0x00, 0x09, 0x00, 0x00, 0x00
        /*0020*/ 	.byte	0x00, 0x00, 0x00, 0x00


//--------------------- .nv.info._Z7dkernelPi     --------------------------
	.section	.nv.info._Z7dkernelPi,"",@"SHT_CUDA_INFO"
	.sectionflags	@""
	.align	4


	//----- nvinfo : EIATTR_CUDA_API_VERSION
	.align		4
        /*0000*/ 	.byte	0x04, 0x37
        /*0002*/ 	.short	(.L_7 - .L_6)
.L_6:
        /*0004*/ 	.word	0x00000082


	//----- nvinfo : EIATTR_KPARAM_INFO
	.align		4
.L_7:
        /*0008*/ 	.byte	0x04, 0x17
        /*000a*/ 	.short	(.L_9 - .L_8)
.L_8:
        /*000c*/ 	.word	0x00000000
        /*0010*/ 	.short	0x0000
        /*0012*/ 	.short	0x0000
        /*0014*/ 	.byte	0x00, 0xf5, 0x21, 0x00


	//----- nvinfo : EIATTR_SPARSE_MMA_MASK
	.align		4
.L_9:
        /*0018*/ 	.byte	0x03, 0x50
        /*001a*/ 	.short	0x0000


	//----- nvinfo : EIATTR_MAXREG_COUNT
	.align		4
        /*001c*/ 	.byte	0x03, 0x1b
        /*001e*/ 	.short	0x00ff


	//----- nvinfo : EIATTR_MERCURY_ISA_VERSION
	.align		4
        /*0020*/ 	.byte	0x03, 0x5f
        /*0022*/ 	.short	0x0101


	//----- nvinfo : EIATTR_VRC_CTA_INIT_COUNT
	.align		4
        /*0024*/ 	.byte	0x02, 0x4a
	.zero		1
	.zero		1


	//----- nvinfo : EIATTR_EXIT_INSTR_OFFSETS
	.align		4
        /*0028*/ 	.byte	0x04, 0x1c
        /*002a*/ 	.short	(.L_11 - .L_10)


	//   ....[0]....
.L_10:
        /*002c*/ 	.word	0x00000060


	//----- nvinfo : EIATTR_CBANK_PARAM_SIZE
	.align		4
.L_11:
        /*0030*/ 	.byte	0x03, 0x19
        /*0032*/ 	.short	0x0008


	//----- nvinfo : EIATTR_PARAM_CBANK
	.align		4
        /*0034*/ 	.byte	0x04, 0x0a
        /*0036*/ 	.short	(.L_13 - .L_12)
	.align		4
.L_12:
        /*0038*/ 	.word	index@(.nv.constant0._Z7dkernelPi)
        /*003c*/ 	.short	0x0380
        /*003e*/ 	.short	0x0008


	//----- nvinfo : EIATTR_SW_WAR
	.align		4
.L_13:
        /*0040*/ 	.byte	0x04, 0x36
        /*0042*/ 	.short	(.L_15 - .L_14)
.L_14:
        /*0044*/ 	.word	0x00000008
.L_15:


//--------------------- .nv.callgraph             --------------------------
	.section	.nv.callgraph,"",@"SHT_CUDA_CALLGRAPH"
	.align	4
	.sectionentsize	8
	.align		4
        /*0000*/ 	.word	0x00000000
	.align		4
        /*0004*/ 	.word	0xffffffff
	.align		4
        /*0008*/ 	.word	0x00000000
	.align		4
        /*000c*/ 	.word	0xfffffffe
	.align		4
        /*0010*/ 	.word	0x00000000
	.align		4
        /*0014*/ 	.word	0xfffffffd
	.align		4
        /*0018*/ 	.word	0x00000000
	.align		4
        /*001c*/ 	.word	0xfffffffc


//--------------------- .text._Z7dkernelPi        --------------------------
	.section	.text._Z7dkernelPi,"ax",@progbits
	.align	128
        .global         _Z7dkernelPi
        .type           _Z7dkernelPi,@function
        .size           _Z7dkernelPi,(.L_x_1 - _Z7dkernelPi)
        .other          _Z7dkernelPi,@"STO_CUDA_ENTRY STV_DEFAULT"
_Z7dkernelPi:
.text._Z7dkernelPi:
[----:B------:R-:W-:Y:S01]  /*0000*/  LDC R1, c[0x0][0x37c] ;  /* 0x0000df00ff017b82 */ /* 0x000fe20000000800 */
[----:B------:R-:W0:Y:S07]  /*0010*/  S2R R5, SR_TID.X ;  /* 0x0000000000057919 */ /* 0x000e2e0000002100 */
[----:B------:R-:W0:Y:S01]  /*0020*/  LDC.64 R2, c[0x0][0x380] ;  /* 0x0000e000ff027b82 */ /* 0x000e220000000a00 */
[----:B------:R-:W1:Y:S01]  /*0030*/  LDCU.64 UR4, c[0x0][0x358] ;  /* 0x00006b00ff0477ac */ /* 0x000e620008000a00 */
[----:B0-----:R-:W-:-:S05]  /*0040*/  IMAD.WIDE.U32 R2, R5, 0x4, R2 ;  /* 0x0000000405027825 */ /* 0x001fca00078e0002 */
[----:B-1----:R-:W-:Y:S01]  /*0050*/  STG.E desc[UR4][R2.64], R5 ;  /* 0x0000000502007986 */ /* 0x002fe2000c101904 */
[----:B------:R-:W-:Y:S05]  /*0060*/  EXIT ;  /* 0x000000000000794d */ /* 0x000fea0003800000 */
.L_x_0:
[----:B------:R-:W-:-:S00]  /*0070*/  BRA `(.L_x_0) ;  /* 0xfffffffc00fc7947 */ /* 0x000fc0000383ffff */
[----:B------:R-:W-:-:S00]  /*0080*/  NOP ;  /* 0x0000000000007918 */ /* 0x000fc00000000000 */
[----:B------:R-:W-:-:S00]  /*0090*/  NOP ;  /* 0x0000000000007918 */ /* 0x000fc00000000000 */
[----:B------:R-:W-:-:S00]  /*00a0*/  NOP ;  /* 0x0000000000007918 */ /* 0x000fc00000000000 */
[----:B------:R-:W-:-:S00]  /*00b0*/  NOP ;  /* 0x0000000000007918 */ /* 0x000fc00000000000 */
[----:B------:R-:W-:-:S00]  /*00c0*/  NOP ;  /* 0x0000000000007918 */ /* 0x000fc00000000000 */
[----:B------:R-:W-:-:S00]  /*00d0*/  NOP ;  /* 0x0000000000007918 */ /* 0x000fc00000000000 */
[----:B------:R-:W-:-:S00]  /*00e0*/  NOP ;  /* 0x0000000000007918 */ /* 0x000fc00000000000 */
[----:B------:R-:W-:-:S00]  /*00f0*/  NOP ;  /* 0x0000000000007918 */ /* 0x000fc00000000000 */
.L_x_1:


//--------------------- .nv.shared.reserved.0     --------------------------
	.section	.nv.shared.reserved.0,"aw",@nobits
	.weak		__nv_reservedSMEM_offset_0_alias
	.size		__nv_reservedSMEM_offset_0_alias, 0, 64
	.other		__nv_reservedSMEM_offset_0_alias,@"STO_CUDA_RESERVED_SHARED STV_DEFAULT"
__nv_reservedSMEM_offset_0_alias:
	.zero		0
	.zero		64


//--------------------- .nv.constant0._Z7dkernelPi --------------------------
	.section	.nv.constant0._Z7dkernelPi,"a",@progbits
	.sectionflags	@""
	.align	4
.nv.constant0._Z7dkernelPi:
	.zero		904


//--------------------- SYMBOLS --------------------------

	.type		.nv.reservedSmem.offset0,@object
	.size		.nv.reservedSmem.offset0,0x4
